//
// Generated by NVIDIA NVVM Compiler
//
// Compiler Build ID: CL-36424714
// Cuda compilation tools, release 13.0, V13.0.88
// Based on NVVM 20.0.0
//

.version 9.0
.target sm_100
.address_size 64

	// .globl	_Z9reductionPdiS_
// _ZZ9reductionPdiS_E4smem has been demoted

.visible .entry _Z9reductionPdiS_(
	.param .u64 .ptr .align 1 _Z9reductionPdiS__param_0,
	.param .u32 _Z9reductionPdiS__param_1,
	.param .u64 .ptr .align 1 _Z9reductionPdiS__param_2
)
{
	.reg .pred 	%p<26>;
	.reg .b32 	%r<58>;
	.reg .b64 	%rd<7>;
	.reg .b64 	%fd<43>;
	// demoted variable
	.shared .align 8 .b8 _ZZ9reductionPdiS_E4smem[256];
	ld.param.u64 	%rd2, [_Z9reductionPdiS__param_0];
	ld.param.u32 	%r7, [_Z9reductionPdiS__param_1];
	ld.param.u64 	%rd3, [_Z9reductionPdiS__param_2];
	mov.u32 	%r1, %tid.x;
	mov.u32 	%r8, %ctaid.x;
	mov.u32 	%r2, %ntid.x;
	mad.lo.s32 	%r57, %r8, %r2, %r1;
	setp.ge.s32 	%p1, %r57, %r7;
	mov.f64 	%fd41, 0d0000000000000000;
	@%p1 bra 	$L__BB0_3;
	cvt.rn.f64.s32 	%fd1, %r7;
	mov.u32 	%r9, %nctaid.x;
	mul.lo.s32 	%r4, %r2, %r9;
	cvta.to.global.u64 	%rd1, %rd2;
	mov.f64 	%fd41, 0d0000000000000000;
$L__BB0_2:
	mul.wide.s32 	%rd4, %r57, 8;
	add.s64 	%rd5, %rd1, %rd4;
	ld.global.f64 	%fd11, [%rd5];
	add.f64 	%fd12, %fd11, 0d3FE0000000000000;
	div.rn.f64 	%fd13, %fd12, %fd1;
	fma.rn.f64 	%fd14, %fd13, %fd13, 0d3FF0000000000000;
	mul.f64 	%fd15, %fd14, %fd1;
	mov.f64 	%fd16, 0d4010000000000000;
	div.rn.f64 	%fd17, %fd16, %fd15;
	add.f64 	%fd41, %fd41, %fd17;
	add.s32 	%r57, %r57, %r4;
	setp.lt.s32 	%p2, %r57, %r7;
	@%p2 bra 	$L__BB0_2;
$L__BB0_3:
	// begin inline asm
	mov.b64 {%r10,%r11}, %fd41;
	// end inline asm
	shfl.sync.down.b32	%r13|%p3, %r11, 16, 31, -1;
	shfl.sync.down.b32	%r12|%p4, %r10, 16, 31, -1;
	// begin inline asm
	mov.b64 %fd19, {%r12,%r13};
	// end inline asm
	add.f64 	%fd20, %fd41, %fd19;
	// begin inline asm
	mov.b64 {%r14,%r15}, %fd20;
	// end inline asm
	shfl.sync.down.b32	%r17|%p5, %r15, 8, 31, -1;
	shfl.sync.down.b32	%r16|%p6, %r14, 8, 31, -1;
	// begin inline asm
	mov.b64 %fd21, {%r16,%r17};
	// end inline asm
	add.f64 	%fd22, %fd20, %fd21;
	// begin inline asm
	mov.b64 {%r18,%r19}, %fd22;
	// end inline asm
	shfl.sync.down.b32	%r21|%p7, %r19, 4, 31, -1;
	shfl.sync.down.b32	%r20|%p8, %r18, 4, 31, -1;
	// begin inline asm
	mov.b64 %fd23, {%r20,%r21};
	// end inline asm
	add.f64 	%fd24, %fd22, %fd23;
	// begin inline asm
	mov.b64 {%r22,%r23}, %fd24;
	// end inline asm
	shfl.sync.down.b32	%r25|%p9, %r23, 2, 31, -1;
	shfl.sync.down.b32	%r24|%p10, %r22, 2, 31, -1;
	// begin inline asm
	mov.b64 %fd25, {%r24,%r25};
	// end inline asm
	add.f64 	%fd26, %fd24, %fd25;
	// begin inline asm
	mov.b64 {%r26,%r27}, %fd26;
	// end inline asm
	shfl.sync.down.b32	%r29|%p11, %r27, 1, 31, -1;
	shfl.sync.down.b32	%r28|%p12, %r26, 1, 31, -1;
	// begin inline asm
	mov.b64 %fd27, {%r28,%r29};
	// end inline asm
	add.f64 	%fd5, %fd26, %fd27;
	and.b32  	%r30, %r1, 31;
	setp.ne.s32 	%p13, %r30, 0;
	@%p13 bra 	$L__BB0_5;
	shr.u32 	%r31, %r1, 2;
	mov.u32 	%r32, _ZZ9reductionPdiS_E4smem;
	add.s32 	%r33, %r32, %r31;
	st.shared.f64 	[%r33], %fd5;
$L__BB0_5:
	bar.sync 	0;
	setp.gt.u32 	%p14, %r1, 31;
	mov.f64 	%fd42, 0d0000000000000000;
	@%p14 bra 	$L__BB0_7;
	shl.b32 	%r34, %r1, 3;
	mov.u32 	%r35, _ZZ9reductionPdiS_E4smem;
	add.s32 	%r36, %r35, %r34;
	ld.shared.f64 	%fd42, [%r36];
$L__BB0_7:
	// begin inline asm
	mov.b64 {%r37,%r38}, %fd42;
	// end inline asm
	shfl.sync.down.b32	%r40|%p15, %r38, 16, 31, -1;
	shfl.sync.down.b32	%r39|%p16, %r37, 16, 31, -1;
	// begin inline asm
	mov.b64 %fd30, {%r39,%r40};
	// end inline asm
	add.f64 	%fd31, %fd42, %fd30;
	// begin inline asm
	mov.b64 {%r41,%r42}, %fd31;
	// end inline asm
	shfl.sync.down.b32	%r44|%p17, %r42, 8, 31, -1;
	shfl.sync.down.b32	%r43|%p18, %r41, 8, 31, -1;
	// begin inline asm
	mov.b64 %fd32, {%r43,%r44};
	// end inline asm
	add.f64 	%fd33, %fd31, %fd32;
	// begin inline asm
	mov.b64 {%r45,%r46}, %fd33;
	// end inline asm
	shfl.sync.down.b32	%r48|%p19, %r46, 4, 31, -1;
	shfl.sync.down.b32	%r47|%p20, %r45, 4, 31, -1;
	// begin inline asm
	mov.b64 %fd34, {%r47,%r48};
	// end inline asm
	add.f64 	%fd35, %fd33, %fd34;
	// begin inline asm
	mov.b64 {%r49,%r50}, %fd35;
	// end inline asm
	shfl.sync.down.b32	%r52|%p21, %r50, 2, 31, -1;
	shfl.sync.down.b32	%r51|%p22, %r49, 2, 31, -1;
	// begin inline asm
	mov.b64 %fd36, {%r51,%r52};
	// end inline asm
	add.f64 	%fd37, %fd35, %fd36;
	// begin inline asm
	mov.b64 {%r53,%r54}, %fd37;
	// end inline asm
	shfl.sync.down.b32	%r56|%p23, %r54, 1, 31, -1;
	shfl.sync.down.b32	%r55|%p24, %r53, 1, 31, -1;
	// begin inline asm
	mov.b64 %fd38, {%r55,%r56};
	// end inline asm
	add.f64 	%fd8, %fd37, %fd38;
	setp.ne.s32 	%p25, %r1, 0;
	@%p25 bra 	$L__BB0_9;
	cvta.to.global.u64 	%rd6, %rd3;
	atom.global.add.f64 	%fd39, [%rd6], %fd8;
$L__BB0_9:
	ret;

}


// ===== COMPILED SASS (sm_100) =====

	.target	sm_100

	.elftype	@"ET_EXEC"


//--------------------- .note.nv.tkinfo           --------------------------
	.section	.note.nv.tkinfo,"",@"SHT_NOTE"
	.sectionflags	@"SHF_NOTE_NV_TKINFO"
	.tkinfo
        /*0018*/ 	.word	0x00000002
        /*0030*/ 	.string	""
        /*0030*/ 	.string	"ptxas"
        /*0030*/ 	.string	"Cuda compilation tools, release 13.0, V13.0.88"
        /*0030*/ 	.string	"Build cuda_13.0.r13.0/compiler.36424714_0"
        /*0030*/ 	.string	"-arch sm_100 -m 64 "



//--------------------- .note.nv.cuinfo           --------------------------
	.section	.note.nv.cuinfo,"",@"SHT_NOTE"
	.sectionflags	@"SHF_NOTE_NV_CUINFO"
        /*0018*/ 	.short	0x0002
        /*001a*/ 	.short	0x0064
        /*001c*/ 	.short	0x0082
	.zero		2


//--------------------- .nv.info                  --------------------------
	.section	.nv.info,"",@"SHT_CUDA_INFO"
	.align	4


	//----- nvinfo : EIATTR_REGCOUNT
	.align		4
        /*0000*/ 	.byte	0x04, 0x2f
        /*0002*/ 	.short	(.L_1 - .L_0)
	.align		4
.L_0:
        /*0004*/ 	.word	index@(_Z9reductionPdiS_)
        /*0008*/ 	.word	0x0000001f


	//----- nvinfo : EIATTR_FRAME_SIZE
	.align		4
.L_1:
        /*000c*/ 	.byte	0x04, 0x11
        /*000e*/ 	.short	(.L_3 - .L_2)
	.align		4
.L_2:
        /*0010*/ 	.word	index@($__internal_0_$__cuda_sm20_div_rn_f64_full)
        /*0014*/ 	.word	0x00000000


	//----- nvinfo : EIATTR_FRAME_SIZE
	.align		4
.L_3:
        /*0018*/ 	.byte	0x04, 0x11
        /*001a*/ 	.short	(.L_5 - .L_4)
	.align		4
.L_4:
        /*001c*/ 	.word	index@(_Z9reductionPdiS_)
        /*0020*/ 	.word	0x00000000


	//----- nvinfo : EIATTR_MIN_STACK_SIZE
	.align		4
.L_5:
        /*0024*/ 	.byte	0x04, 0x12
        /*0026*/ 	.short	(.L_7 - .L_6)
	.align		4
.L_6:
        /*0028*/ 	.word	index@(_Z9reductionPdiS_)
        /*002c*/ 	.word	0x00000000
.L_7:


//--------------------- .nv.compat                --------------------------
	.section	.nv.compat,"",@"SHT_CUDA_COMPAT_INFO"
	.align	4
        /*0000*/ 	.byte	0x02, 0x09, 0x00, 0x00, 0x02, 0x02, 0x01, 0x00, 0x02, 0x05, 0x05, 0x00, 0x03, 0x07, 0x01, 0x01
        /*0010*/ 	.byte	0x02, 0x03, 0x00, 0x00, 0x02, 0x06, 0x01, 0x00, 0x04, 0x0b, 0x08, 0x00, 0x01, 0x00, 0x00, 0x00
        /*0020*/ 	.byte	0x00, 0x00, 0x00, 0x00


//--------------------- .nv.info._Z9reductionPdiS_ --------------------------
	.section	.nv.info._Z9reductionPdiS_,"",@"SHT_CUDA_INFO"
	.sectionflags	@""
	.align	4


	//----- nvinfo : EIATTR_CUDA_API_VERSION
	.align		4
        /*0000*/ 	.byte	0x04, 0x37
        /*0002*/ 	.short	(.L_9 - .L_8)
.L_8:
        /*0004*/ 	.word	0x00000082


	//----- nvinfo : EIATTR_KPARAM_INFO
	.align		4
.L_9:
        /*0008*/ 	.byte	0x04, 0x17
        /*000a*/ 	.short	(.L_11 - .L_10)
.L_10:
        /*000c*/ 	.word	0x00000000
        /*0010*/ 	.short	0x0002
        /*0012*/ 	.short	0x0010
        /*0014*/ 	.byte	0x00, 0xf5, 0x21, 0x00


	//----- nvinfo : EIATTR_KPARAM_INFO
	.align		4
.L_11:
        /*0018*/ 	.byte	0x04, 0x17
        /*001a*/ 	.short	(.L_13 - .L_12)
.L_12:
        /*001c*/ 	.word	0x00000000
        /*0020*/ 	.short	0x0001
        /*0022*/ 	.short	0x0008
        /*0024*/ 	.byte	0x00, 0xf0, 0x11, 0x00


	//----- nvinfo : EIATTR_KPARAM_INFO
	.align		4
.L_13:
        /*0028*/ 	.byte	0x04, 0x17
        /*002a*/ 	.short	(.L_15 - .L_14)
.L_14:
        /*002c*/ 	.word	0x00000000
        /*0030*/ 	.short	0x0000
        /*0032*/ 	.short	0x0000
        /*0034*/ 	.byte	0x00, 0xf5, 0x21, 0x00


	//----- nvinfo : EIATTR_SPARSE_MMA_MASK
	.align		4
.L_15:
        /*0038*/ 	.byte	0x03, 0x50
        /*003a*/ 	.short	0x0000


	//----- nvinfo : EIATTR_MAXREG_COUNT
	.align		4
        /*003c*/ 	.byte	0x03, 0x1b
        /*003e*/ 	.short	0x00ff


	//----- nvinfo : EIATTR_NUM_BARRIERS
	.align		4
        /*0040*/ 	.byte	0x02, 0x4c
        /*0042*/ 	.byte	0x01
	.zero		1


	//----- nvinfo : EIATTR_MERCURY_ISA_VERSION
	.align		4
        /*0044*/ 	.byte	0x03, 0x5f
        /*0046*/ 	.short	0x0101


	//----- nvinfo : EIATTR_COOP_GROUP_MASK_REGIDS
	.align		4
        /*0048*/ 	.byte	0x04, 0x29
        /*004a*/ 	.short	(.L_17 - .L_16)


	//   ....[0]....
.L_16:
        /*004c*/ 	.word	0xffffffff


	//   ....[1]....
        /*0050*/ 	.word	0xffffffff


	//   ....[2]....
        /*0054*/ 	.word	0xffffffff


	//   ....[3]....
        /*0058*/ 	.word	0xffffffff


	//   ....[4]....
        /*005c*/ 	.word	0xffffffff


	//   ....[5]....
        /*0060*/ 	.word	0xffffffff


	//   ....[6]....
        /*0064*/ 	.word	0xffffffff


	//   ....[7]....
        /*0068*/ 	.word	0xffffffff


	//   ....[8]....
        /*006c*/ 	.word	0xffffffff


	//   ....[9]....
        /*0070*/ 	.word	0xffffffff


	//   ....[10]....
        /*0074*/ 	.word	0xffffffff


	//   ....[11]....
        /*0078*/ 	.word	0xffffffff


	//   ....[12]....
        /*007c*/ 	.word	0xffffffff


	//   ....[13]....
        /*0080*/ 	.word	0xffffffff


	//   ....[14]....
        /*0084*/ 	.word	0xffffffff


	//   ....[15]....
        /*0088*/ 	.word	0xffffffff


	//   ....[16]....
        /*008c*/ 	.word	0xffffffff


	//   ....[17]....
        /*0090*/ 	.word	0xffffffff


	//   ....[18]....
        /*0094*/ 	.word	0xffffffff


	//   ....[19]....
        /*0098*/ 	.word	0xffffffff


	//----- nvinfo : EIATTR_COOP_GROUP_INSTR_OFFSETS
	.align		4
.L_17:
        /*009c*/ 	.byte	0x04, 0x28
        /*009e*/ 	.short	(.L_19 - .L_18)


	//   ....[0]....
.L_18:
        /*00a0*/ 	.word	0x00000480


	//   ....[1]....
        /*00a4*/ 	.word	0x000004b0


	//   ....[2]....
        /*00a8*/ 	.word	0x00000500


	//   ....[3]....
        /*00ac*/ 	.word	0x00000510


	//   ....[4]....
        /*00b0*/ 	.word	0x00000550


	//   ....[5]....
        /*00b4*/ 	.word	0x00000560


	//   ....[6]....
        /*00b8*/ 	.word	0x000005a0


	//   ....[7]....
        /*00bc*/ 	.word	0x000005b0


	//   ....[8]....
        /*00c0*/ 	.word	0x000005e0


	//   ....[9]....
        /*00c4*/ 	.word	0x000005f0


	//   ....[10]....
        /*00c8*/ 	.word	0x00000660


	//   ....[11]....
        /*00cc*/ 	.word	0x00000670


	//   ....[12]....
        /*00d0*/ 	.word	0x00000690


	//   ....[13]....
        /*00d4*/ 	.word	0x000006a0


	//   ....[14]....
        /*00d8*/ 	.word	0x000006c0


	//   ....[15]....
        /*00dc*/ 	.word	0x000006d0


	//   ....[16]....
        /*00e0*/ 	.word	0x000006f0


	//   ....[17]....
        /*00e4*/ 	.word	0x00000700


	//   ....[18]....
        /*00e8*/ 	.word	0x00000720


	//   ....[19]....
        /*00ec*/ 	.word	0x00000730


	//----- nvinfo : EIATTR_VRC_CTA_INIT_COUNT
	.align		4
.L_19:
        /*00f0*/ 	.byte	0x02, 0x4a
	.zero		1
	.zero		1


	//----- nvinfo : EIATTR_EXIT_INSTR_OFFSETS
	.align		4
        /*00f4*/ 	.byte	0x04, 0x1c
        /*00f6*/ 	.short	(.L_21 - .L_20)


	//   ....[0]....
.L_20:
        /*00f8*/ 	.word	0x00000740


	//   ....[1]....
        /*00fc*/ 	.word	0x00000780


	//----- nvinfo : EIATTR_CRS_STACK_SIZE
	.align		4
.L_21:
        /*0100*/ 	.byte	0x04, 0x1e
        /*0102*/ 	.short	(.L_23 - .L_22)
.L_22:
        /*0104*/ 	.word	0x00000000


	//----- nvinfo : EIATTR_CBANK_PARAM_SIZE
	.align		4
.L_23:
        /*0108*/ 	.byte	0x03, 0x19
        /*010a*/ 	.short	0x0018


	//----- nvinfo : EIATTR_PARAM_CBANK
	.align		4
        /*010c*/ 	.byte	0x04, 0x0a
        /*010e*/ 	.short	(.L_25 - .L_24)
	.align		4
.L_24:
        /*0110*/ 	.word	index@(.nv.constant0._Z9reductionPdiS_)
        /*0114*/ 	.short	0x0380
        /*0116*/ 	.short	0x0018


	//----- nvinfo : EIATTR_SW_WAR
	.align		4
.L_25:
        /*0118*/ 	.byte	0x04, 0x36
        /*011a*/ 	.short	(.L_27 - .L_26)
.L_26:
        /*011c*/ 	.word	0x00000008
.L_27:


//--------------------- .nv.callgraph             --------------------------
	.section	.nv.callgraph,"",@"SHT_CUDA_CALLGRAPH"
	.align	4
	.sectionentsize	8
	.align		4
        /*0000*/ 	.word	0x00000000
	.align		4
        /*0004*/ 	.word	0xffffffff
	.align		4
        /*0008*/ 	.word	0x00000000
	.align		4
        /*000c*/ 	.word	0xfffffffe
	.align		4
        /*0010*/ 	.word	0x00000000
	.align		4
        /*0014*/ 	.word	0xfffffffd
	.align		4
        /*0018*/ 	.word	0x00000000
	.align		4
        /*001c*/ 	.word	0xfffffffc


//--------------------- .text._Z9reductionPdiS_   --------------------------
	.section	.text._Z9reductionPdiS_,"ax",@progbits
	.align	128
        .global         _Z9reductionPdiS_
        .type           _Z9reductionPdiS_,@function
        .size           _Z9reductionPdiS_,(.L_x_13 - _Z9reductionPdiS_)
        .other          _Z9reductionPdiS_,@"STO_CUDA_ENTRY STV_DEFAULT"
_Z9reductionPdiS_:
.text._Z9reductionPdiS_:
[----:B------:R-:W-:Y:S01]  /*0000*/  LDC R1, c[0x0][0x37c] ;  /* 0x0000df00ff017b82 */ /* 0x000fe20000000800 */
[----:B------:R-:W0:Y:S07]  /*0010*/  S2R R2, SR_TID.X ;  /* 0x0000000000027919 */ /* 0x000e2e0000002100 */
[----:B------:R-:W0:Y:S01]  /*0020*/  S2UR UR6, SR_CTAID.X ;  /* 0x00000000000679c3 */ /* 0x000e220000002500 */
[----:B------:R-:W1:Y:S01]  /*0030*/  LDCU UR7, c[0x0][0x388] ;  /* 0x00007100ff0777ac */ /* 0x000e620008000800 */
[----:B------:R-:W-:Y:S01]  /*0040*/  BSSY.RECONVERGENT B0, `(.L_x_0) ;  /* 0x0000043000007945 */ /* 0x000fe20003800200 */
[----:B------:R-:W-:Y:S01]  /*0050*/  CS2R R16, SRZ ;  /* 0x0000000000107805 */ /* 0x000fe2000001ff00 */
[----:B------:R-:W2:Y:S04]  /*0060*/  LDCU.64 UR4, c[0x0][0x358] ;  /* 0x00006b00ff0477ac */ /* 0x000ea80008000a00 */
[----:B------:R-:W0:Y:S01]  /*0070*/  LDC R5, c[0x0][0x360] ;  /* 0x0000d800ff057b82 */ /* 0x000e220000000800 */
[----:B------:R-:W3:Y:S01]  /*0080*/  LDCU UR8, c[0x0][0x388] ;  /* 0x00007100ff0877ac */ /* 0x000ee20008000800 */
[----:B0-----:R-:W-:-:S05]  /*0090*/  IMAD R3, R5, UR6, R2 ;  /* 0x0000000605037c24 */ /* 0x001fca000f8e0202 */
[----:B-1----:R-:W-:-:S13]  /*00a0*/  ISETP.GE.AND P0, PT, R3, UR7, PT ;  /* 0x0000000703007c0c */ /* 0x002fda000bf06270 */
[----:B--23--:R-:W-:Y:S05]  /*00b0*/  @P0 BRA `(.L_x_1) ;  /* 0x0000000000ec0947 */ /* 0x00cfea0003800000 */
[----:B------:R-:W0:Y:S01]  /*00c0*/  LDC.64 R14, c[0x0][0x380] ;  /* 0x0000e000ff0e7b82 */ /* 0x000e220000000a00 */
[----:B------:R-:W1:Y:S01]  /*00d0*/  LDCU UR6, c[0x0][0x370] ;  /* 0x00006e00ff0677ac */ /* 0x000e620008000800 */
[----:B------:R-:W2:Y:S01]  /*00e0*/  I2F.F64 R12, UR7 ;  /* 0x00000007000c7d12 */ /* 0x000ea20008201c00 */
[----:B------:R-:W-:Y:S01]  /*00f0*/  CS2R R16, SRZ ;  /* 0x0000000000107805 */ /* 0x000fe2000001ff00 */
[----:B-12---:R-:W-:-:S07]  /*0100*/  IMAD R4, R5, UR6, RZ ;  /* 0x0000000605047c24 */ /* 0x006fce000f8e02ff */
.L_x_6:
[----:B0-----:R-:W-:-:S06]  /*0110*/  IMAD.WIDE R6, R3, 0x8, R14 ;  /* 0x0000000803067825 */ /* 0x001fcc00078e020e */
[----:B------:R-:W2:Y:S01]  /*0120*/  LDG.E.64 R6, desc[UR4][R6.64] ;  /* 0x0000000406067981 */ /* 0x000ea2000c1e1b00 */
[----:B------:R-:W0:Y:S01]  /*0130*/  MUFU.RCP64H R9, R13 ;  /* 0x0000000d00097308 */ /* 0x000e220000001800 */
[----:B------:R-:W-:Y:S01]  /*0140*/  IMAD.MOV.U32 R8, RZ, RZ, 0x1 ;  /* 0x00000001ff087424 */ /* 0x000fe200078e00ff */
[----:B------:R-:W-:Y:S01]  /*0150*/  BSSY.RECONVERGENT B1, `(.L_x_2) ;  /* 0x0000018000017945 */ /* 0x000fe20003800200 */
[----:B------:R-:W-:-:S05]  /*0160*/  IMAD.IADD R3, R4, 0x1, R3 ;  /* 0x0000000104037824 */ /* 0x000fca00078e0203 */
[----:B------:R-:W-:Y:S01]  /*0170*/  ISETP.GE.AND P1, PT, R3, UR8, PT ;  /* 0x0000000803007c0c */ /* 0x000fe2000bf26270 */
[----:B0-----:R-:W-:-:S08]  /*0180*/  DFMA R10, -R12, R8, 1 ;  /* 0x3ff000000c0a742b */ /* 0x001fd00000000108 */
[----:B------:R-:W-:-:S08]  /*0190*/  DFMA R10, R10, R10, R10 ;  /* 0x0000000a0a0a722b */ /* 0x000fd0000000000a */
[----:B------:R-:W-:-:S08]  /*01a0*/  DFMA R10, R8, R10, R8 ;  /* 0x0000000a080a722b */ /* 0x000fd00000000008 */
[----:B------:R-:W-:-:S08]  /*01b0*/  DFMA R18, -R12, R10, 1 ;  /* 0x3ff000000c12742b */ /* 0x000fd0000000010a */
[----:B------:R-:W-:Y:S02]  /*01c0*/  DFMA R18, R10, R18, R10 ;  /* 0x000000120a12722b */ /* 0x000fe4000000000a */
[----:B--2---:R-:W-:-:S08]  /*01d0*/  DADD R8, R6, 0.5 ;  /* 0x3fe0000006087429 */ /* 0x004fd00000000000 */
[----:B------:R-:W-:Y:S02]  /*01e0*/  DMUL R10, R8, R18 ;  /* 0x00000012080a7228 */ /* 0x000fe40000000000 */
[----:B------:R-:W-:-:S06]  /*01f0*/  FSETP.GEU.AND P2, PT, |R9|, 6.5827683646048100446e-37, PT ;  /* 0x036000000900780b */ /* 0x000fcc0003f4e200 */
[----:B------:R-:W-:-:S08]  /*0200*/  DFMA R20, -R12, R10, R8 ;  /* 0x0000000a0c14722b */ /* 0x000fd00000000108 */
[----:B------:R-:W-:-:S10]  /*0210*/  DFMA R6, R18, R20, R10 ;  /* 0x000000141206722b */ /* 0x000fd4000000000a */
[----:B------:R-:W-:-:S05]  /*0220*/  FFMA R0, RZ, R13, R7 ;  /* 0x0000000dff007223 */ /* 0x000fca0000000007 */
[----:B------:R-:W-:-:S13]  /*0230*/  FSETP.GT.AND P0, PT, |R0|, 1.469367938527859385e-39, PT ;  /* 0x001000000000780b */ /* 0x000fda0003f04200 */
[----:B------:R-:W-:Y:S05]  /*0240*/  @P0 BRA P2, `(.L_x_3) ;  /* 0x0000000000200947 */ /* 0x000fea0001000000 */
[----:B------:R-:W-:Y:S01]  /*0250*/  IMAD.MOV.U32 R6, RZ, RZ, R8 ;  /* 0x000000ffff067224 */ /* 0x000fe200078e0008 */
[----:B------:R-:W-:Y:S01]  /*0260*/  MOV R0, 0x2b0 ;  /* 0x000002b000007802 */ /* 0x000fe20000000f00 */
[----:B------:R-:W-:Y:S02]  /*0270*/  IMAD.MOV.U32 R7, RZ, RZ, R9 ;  /* 0x000000ffff077224 */ /* 0x000fe400078e0009 */
[----:B------:R-:W-:Y:S02]  /*0280*/  IMAD.MOV.U32 R8, RZ, RZ, R12 ;  /* 0x000000ffff087224 */ /* 0x000fe400078e000c */
[----:B------:R-:W-:-:S07]  /*0290*/  IMAD.MOV.U32 R9, RZ, RZ, R13 ;  /* 0x000000ffff097224 */ /* 0x000fce00078e000d */
[----:B------:R-:W-:Y:S05]  /*02a0*/  CALL.REL.NOINC `($__internal_0_$__cuda_sm20_div_rn_f64_full) ;  /* 0x0000000400387944 */ /* 0x000fea0003c00000 */
[----:B------:R-:W-:Y:S02]  /*02b0*/  IMAD.MOV.U32 R6, RZ, RZ, R20 ;  /* 0x000000ffff067224 */ /* 0x000fe400078e0014 */
[----:B------:R-:W-:-:S07]  /*02c0*/  IMAD.MOV.U32 R7, RZ, RZ, R21 ;  /* 0x000000ffff077224 */ /* 0x000fce00078e0015 */
.L_x_3:
[----:B------:R-:W-:Y:S05]  /*02d0*/  BSYNC.RECONVERGENT B1 ;  /* 0x0000000000017941 */ /* 0x000fea0003800200 */
.L_x_2:
[----:B------:R-:W-:Y:S01]  /*02e0*/  DFMA R8, R6, R6, 1 ;  /* 0x3ff000000608742b */ /* 0x000fe20000000006 */
[----:B------:R-:W-:Y:S01]  /*02f0*/  BSSY.RECONVERGENT B1, `(.L_x_4) ;  /* 0x0000015000017945 */ /* 0x000fe20003800200 */
[----:B------:R-:W-:-:S06]  /*0300*/  IMAD.MOV.U32 R6, RZ, RZ, 0x1 ;  /* 0x00000001ff067424 */ /* 0x000fcc00078e00ff */
[----:B------:R-:W-:-:S06]  /*0310*/  DMUL R8, R12, R8 ;  /* 0x000000080c087228 */ /* 0x000fcc0000000000 */
[----:B------:R-:W0:Y:S02]  /*0320*/  MUFU.RCP64H R7, R9 ;  /* 0x0000000900077308 */ /* 0x000e240000001800 */
[----:B0-----:R-:W-:-:S08]  /*0330*/  DFMA R10, -R8, R6, 1 ;  /* 0x3ff00000080a742b */ /* 0x001fd00000000106 */
[----:B------:R-:W-:-:S08]  /*0340*/  DFMA R10, R10, R10, R10 ;  /* 0x0000000a0a0a722b */ /* 0x000fd0000000000a */
[----:B------:R-:W-:-:S08]  /*0350*/  DFMA R10, R6, R10, R6 ;  /* 0x0000000a060a722b */ /* 0x000fd00000000006 */
[----:B------:R-:W-:-:S08]  /*0360*/  DFMA R6, -R8, R10, 1 ;  /* 0x3ff000000806742b */ /* 0x000fd0000000010a */
[----:B------:R-:W-:-:S08]  /*0370*/  DFMA R6, R10, R6, R10 ;  /* 0x000000060a06722b */ /* 0x000fd0000000000a */
[----:B------:R-:W-:-:S08]  /*0380*/  DMUL R10, R6, 4 ;  /* 0x40100000060a7828 */ /* 0x000fd00000000000 */
[----:B------:R-:W-:-:S08]  /*0390*/  DFMA R18, -R8, R10, 4 ;  /* 0x401000000812742b */ /* 0x000fd0000000010a */
[----:B------:R-:W-:-:S10]  /*03a0*/  DFMA R6, R6, R18, R10 ;  /* 0x000000120606722b */ /* 0x000fd4000000000a */
[----:B------:R-:W-:-:S05]  /*03b0*/  FFMA R0, RZ, R9, R7 ;  /* 0x00000009ff007223 */ /* 0x000fca0000000007 */
[----:B------:R-:W-:-:S13]  /*03c0*/  FSETP.GT.AND P0, PT, |R0|, 1.469367938527859385e-39, PT ;  /* 0x001000000000780b */ /* 0x000fda0003f04200 */
[----:B------:R-:W-:Y:S05]  /*03d0*/  @P0 BRA `(.L_x_5) ;  /* 0x0000000000180947 */ /* 0x000fea0003800000 */
[----:B------:R-:W-:Y:S01]  /*03e0*/  IMAD.MOV.U32 R6, RZ, RZ, RZ ;  /* 0x000000ffff067224 */ /* 0x000fe200078e00ff */
[----:B------:R-:W-:Y:S01]  /*03f0*/  MOV R0, 0x420 ;  /* 0x0000042000007802 */ /* 0x000fe20000000f00 */
[----:B------:R-:W-:-:S07]  /*0400*/  IMAD.MOV.U32 R7, RZ, RZ, 0x40100000 ;  /* 0x40100000ff077424 */ /* 0x000fce00078e00ff */
[----:B------:R-:W-:Y:S05]  /*0410*/  CALL.REL.NOINC `($__internal_0_$__cuda_sm20_div_rn_f64_full) ;  /* 0x0000000000dc7944 */ /* 0x000fea0003c00000 */
[----:B------:R-:W-:Y:S02]  /*0420*/  IMAD.MOV.U32 R6, RZ, RZ, R20 ;  /* 0x000000ffff067224 */ /* 0x000fe400078e0014 */
[----:B------:R-:W-:-:S07]  /*0430*/  IMAD.MOV.U32 R7, RZ, RZ, R21 ;  /* 0x000000ffff077224 */ /* 0x000fce00078e0015 */
.L_x_5:
[----:B------:R-:W-:Y:S05]  /*0440*/  BSYNC.RECONVERGENT B1 ;  /* 0x0000000000017941 */ /* 0x000fea0003800200 */
.L_x_4:
[----:B------:R-:W-:Y:S01]  /*0450*/  DADD R16, R6, R16 ;  /* 0x0000000006107229 */ /* 0x000fe20000000010 */
[----:B------:R-:W-:Y:S10]  /*0460*/  @!P1 BRA `(.L_x_6) ;  /* 0xfffffffc00289947 */ /* 0x000ff4000383ffff */
.L_x_1:
[----:B------:R-:W-:Y:S05]  /*0470*/  BSYNC.RECONVERGENT B0 ;  /* 0x0000000000007941 */ /* 0x000fea0003800200 */
.L_x_0:
[----:B------:R-:W-:Y:S01]  /*0480*/  SHFL.DOWN PT, R5, R17, 0x10, 0x1f ;  /* 0x0a001f0011057f89 */ /* 0x000fe200000e0000 */
[C---:B------:R-:W-:Y:S02]  /*0490*/  LOP3.LUT P0, RZ, R2.reuse, 0x1f, RZ, 0xc0, !PT ;  /* 0x0000001f02ff7812 */ /* 0x040fe4000780c0ff */
[----:B------:R-:W-:Y:S01]  /*04a0*/  ISETP.GT.U32.AND P1, PT, R2, 0x1f, PT ;  /* 0x0000001f0200780c */ /* 0x000fe20003f24070 */
[----:B------:R-:W0:Y:S10]  /*04b0*/  SHFL.DOWN PT, R4, R16, 0x10, 0x1f ;  /* 0x0a001f0010047f89 */ /* 0x000e3400000e0000 */
[----:B------:R-:W1:Y:S01]  /*04c0*/  @!P0 S2R R3, SR_CgaCtaId ;  /* 0x0000000000038919 */ /* 0x000e620000008800 */
[----:B------:R-:W-:Y:S01]  /*04d0*/  @!P0 MOV R0, 0x400 ;  /* 0x0000040000008802 */ /* 0x000fe20000000f00 */
[----:B------:R-:W2:Y:S01]  /*04e0*/  @!P1 S2R R13, SR_CgaCtaId ;  /* 0x00000000000d9919 */ /* 0x000ea20000008800 */
[----:B0-----:R-:W-:-:S07]  /*04f0*/  DADD R4, R4, R16 ;  /* 0x0000000004047229 */ /* 0x001fce0000000010 */
[----:B------:R-:W-:Y:S04]  /*0500*/  SHFL.DOWN PT, R7, R5, 0x8, 0x1f ;  /* 0x09001f0005077f89 */ /* 0x000fe800000e0000 */
[----:B------:R-:W0:Y:S01]  /*0510*/  SHFL.DOWN PT, R6, R4, 0x8, 0x1f ;  /* 0x09001f0004067f89 */ /* 0x000e2200000e0000 */
[----:B-1----:R-:W-:-:S04]  /*0520*/  @!P0 LEA R3, R3, R0, 0x18 ;  /* 0x0000000003038211 */ /* 0x002fc800078ec0ff */
[----:B------:R-:W-:Y:S01]  /*0530*/  @!P0 LEA.HI R3, R2, R3, RZ, 0x1e ;  /* 0x0000000302038211 */ /* 0x000fe200078ff0ff */
[----:B0-----:R-:W-:-:S07]  /*0540*/  DADD R6, R4, R6 ;  /* 0x0000000004067229 */ /* 0x001fce0000000006 */
[----:B------:R-:W-:Y:S04]  /*0550*/  SHFL.DOWN PT, R9, R7, 0x4, 0x1f ;  /* 0x08801f0007097f89 */ /* 0x000fe800000e0000 */
[----:B------:R-:W0:Y:S02]  /*0560*/  SHFL.DOWN PT, R8, R6, 0x4, 0x1f ;  /* 0x08801f0006087f89 */ /* 0x000e2400000e0000 */
[----:B0-----:R-:W-:Y:S01]  /*0570*/  DADD R8, R6, R8 ;  /* 0x0000000006087229 */ /* 0x001fe20000000008 */
[----:B------:R-:W-:-:S04]  /*0580*/  @!P1 MOV R6, 0x400 ;  /* 0x0000040000069802 */ /* 0x000fc80000000f00 */
[----:B--2---:R-:W-:Y:S02]  /*0590*/  @!P1 LEA R7, R13, R6, 0x18 ;  /* 0x000000060d079211 */ /* 0x004fe400078ec0ff */
[----:B------:R-:W-:Y:S04]  /*05a0*/  SHFL.DOWN PT, R11, R9, 0x2, 0x1f ;  /* 0x08401f00090b7f89 */ /* 0x000fe800000e0000 */
[----:B------:R-:W0:Y:S01]  /*05b0*/  SHFL.DOWN PT, R10, R8, 0x2, 0x1f ;  /* 0x08401f00080a7f89 */ /* 0x000e2200000e0000 */
[----:B------:R-:W-:Y:S01]  /*05c0*/  @!P1 IMAD R0, R2, 0x8, R7 ;  /* 0x0000000802009824 */ /* 0x000fe200078e0207 */
[----:B0-----:R-:W-:-:S07]  /*05d0*/  DADD R10, R8, R10 ;  /* 0x00000000080a7229 */ /* 0x001fce000000000a */
[----:B------:R-:W-:Y:S04]  /*05e0*/  SHFL.DOWN PT, R5, R11, 0x1, 0x1f ;  /* 0x08201f000b057f89 */ /* 0x000fe800000e0000 */
[----:B------:R-:W0:Y:S02]  /*05f0*/  SHFL.DOWN PT, R4, R10, 0x1, 0x1f ;  /* 0x08201f000a047f89 */ /* 0x000e2400000e0000 */
[----:B0-----:R-:W-:Y:S01]  /*0600*/  DADD R12, R10, R4 ;  /* 0x000000000a0c7229 */ /* 0x001fe20000000004 */
[----:B------:R-:W-:-:S06]  /*0610*/  CS2R R4, SRZ ;  /* 0x0000000000047805 */ /* 0x000fcc000001ff00 */
[----:B------:R-:W-:Y:S01]  /*0620*/  @!P0 STS.64 [R3], R12 ;  /* 0x0000000c03008388 */ /* 0x000fe20000000a00 */
[----:B------:R-:W-:Y:S01]  /*0630*/  BAR.SYNC.DEFER_BLOCKING 0x0 ;  /* 0x0000000000007b1d */ /* 0x000fe20000010000 */
[----:B------:R-:W-:-:S05]  /*0640*/  ISETP.NE.AND P0, PT, R2, RZ, PT ;  /* 0x000000ff0200720c */ /* 0x000fca0003f05270 */
[----:B------:R-:W0:Y:S04]  /*0650*/  @!P1 LDS.64 R4, [R0] ;  /* 0x0000000000049984 */ /* 0x000e280000000a00 */
[----:B0-----:R-:W-:Y:S04]  /*0660*/  SHFL.DOWN PT, R7, R5, 0x10, 0x1f ;  /* 0x0a001f0005077f89 */ /* 0x001fe800000e0000 */
[----:B------:R-:W0:Y:S02]  /*0670*/  SHFL.DOWN PT, R6, R4, 0x10, 0x1f ;  /* 0x0a001f0004067f89 */ /* 0x000e2400000e0000 */
[----:B0-----:R-:W-:-:S07]  /*0680*/  DADD R6, R6, R4 ;  /* 0x0000000006067229 */ /* 0x001fce0000000004 */
[----:B------:R-:W-:Y:S04]  /*0690*/  SHFL.DOWN PT, R9, R7, 0x8, 0x1f ;  /* 0x09001f0007097f89 */ /* 0x000fe800000e0000 */
        /* <DEDUP_REMOVED lines=8> */
[----:B------:R0:W1:Y:S04]  /*0720*/  SHFL.DOWN PT, R3, R13, 0x1, 0x1f ;  /* 0x08201f000d037f89 */ /* 0x00006800000e0000 */
[----:B------:R0:W2:Y:S01]  /*0730*/  SHFL.DOWN PT, R2, R12, 0x1, 0x1f ;  /* 0x08201f000c027f89 */ /* 0x0000a200000e0000 */
[----:B------:R-:W-:Y:S05]  /*0740*/  @P0 EXIT ;  /* 0x000000000000094d */ /* 0x000fea0003800000 */
[----:B------:R-:W3:Y:S01]  /*0750*/  LDC.64 R4, c[0x0][0x390] ;  /* 0x0000e400ff047b82 */ /* 0x000ee20000000a00 */
[----:B-12---:R-:W-:-:S07]  /*0760*/  DADD R2, R12, R2 ;  /* 0x000000000c027229 */ /* 0x006fce0000000002 */
[----:B---3--:R-:W-:Y:S01]  /*0770*/  REDG.E.ADD.F64.RN.STRONG.GPU desc[UR4][R4.64], R2 ;  /* 0x00000002040079a6 */ /* 0x008fe2000c12ff04 */
[----:B------:R-:W-:Y:S05]  /*0780*/  EXIT ;  /* 0x000000000000794d */ /* 0x000fea0003800000 */
        .weak           $__internal_0_$__cuda_sm20_div_rn_f64_full
        .type           $__internal_0_$__cuda_sm20_div_rn_f64_full,@function
        .size           $__internal_0_$__cuda_sm20_div_rn_f64_full,(.L_x_13 - $__internal_0_$__cuda_sm20_div_rn_f64_full)
$__internal_0_$__cuda_sm20_div_rn_f64_full:
[C---:B------:R-:W-:Y:S01]  /*0790*/  FSETP.GEU.AND P0, PT, |R9|.reuse, 1.469367938527859385e-39, PT ;  /* 0x001000000900780b */ /* 0x040fe20003f0e200 */
[----:B------:R-:W-:Y:S01]  /*07a0*/  IMAD.MOV.U32 R18, RZ, RZ, 0x1 ;  /* 0x00000001ff127424 */ /* 0x000fe200078e00ff */
[----:B------:R-:W-:Y:S01]  /*07b0*/  LOP3.LUT R10, R9, 0x800fffff, RZ, 0xc0, !PT ;  /* 0x800fffff090a7812 */ /* 0x000fe200078ec0ff */
[----:B------:R-:W-:Y:S01]  /*07c0*/  IMAD.MOV.U32 R26, RZ, RZ, 0x1ca00000 ;  /* 0x1ca00000ff1a7424 */ /* 0x000fe200078e00ff */
[C---:B------:R-:W-:Y:S01]  /*07d0*/  FSETP.GEU.AND P3, PT, |R7|.reuse, 1.469367938527859385e-39, PT ;  /* 0x001000000700780b */ /* 0x040fe20003f6e200 */
[----:B------:R-:W-:Y:S01]  /*07e0*/  BSSY.RECONVERGENT B2, `(.L_x_7) ;  /* 0x0000052000027945 */ /* 0x000fe20003800200 */
[----:B------:R-:W-:Y:S01]  /*07f0*/  LOP3.LUT R11, R10, 0x3ff00000, RZ, 0xfc, !PT ;  /* 0x3ff000000a0b7812 */ /* 0x000fe200078efcff */
[----:B------:R-:W-:Y:S01]  /*0800*/  IMAD.MOV.U32 R10, RZ, RZ, R8 ;  /* 0x000000ffff0a7224 */ /* 0x000fe200078e0008 */
[----:B------:R-:W-:Y:S02]  /*0810*/  LOP3.LUT R5, R7, 0x7ff00000, RZ, 0xc0, !PT ;  /* 0x7ff0000007057812 */ /* 0x000fe400078ec0ff */
[----:B------:R-:W-:-:S03]  /*0820*/  LOP3.LUT R28, R9, 0x7ff00000, RZ, 0xc0, !PT ;  /* 0x7ff00000091c7812 */ /* 0x000fc600078ec0ff */
[----:B------:R-:W-:Y:S01]  /*0830*/  @!P0 DMUL R10, R8, 8.98846567431157953865e+307 ;  /* 0x7fe00000080a8828 */ /* 0x000fe20000000000 */
[----:B------:R-:W-:-:S03]  /*0840*/  ISETP.GE.U32.AND P2, PT, R5, R28, PT ;  /* 0x0000001c0500720c */ /* 0x000fc60003f46070 */
[----:B------:R-:W-:Y:S02]  /*0850*/  @!P3 LOP3.LUT R20, R9, 0x7ff00000, RZ, 0xc0, !PT ;  /* 0x7ff000000914b812 */ /* 0x000fe400078ec0ff */
[----:B------:R-:W0:Y:S02]  /*0860*/  MUFU.RCP64H R19, R11 ;  /* 0x0000000b00137308 */ /* 0x000e240000001800 */
[----:B------:R-:W-:Y:S02]  /*0870*/  @!P3 ISETP.GE.U32.AND P4, PT, R5, R20, PT ;  /* 0x000000140500b20c */ /* 0x000fe40003f86070 */
[----:B------:R-:W-:Y:S02]  /*0880*/  @!P0 LOP3.LUT R28, R11, 0x7ff00000, RZ, 0xc0, !PT ;  /* 0x7ff000000b1c8812 */ /* 0x000fe400078ec0ff */
[----:B------:R-:W-:-:S04]  /*0890*/  @!P3 SEL R21, R26, 0x63400000, !P4 ;  /* 0x634000001a15b807 */ /* 0x000fc80006000000 */
[----:B------:R-:W-:-:S04]  /*08a0*/  @!P3 LOP3.LUT R24, R21, 0x80000000, R7, 0xf8, !PT ;  /* 0x800000001518b812 */ /* 0x000fc800078ef807 */
[----:B------:R-:W-:Y:S01]  /*08b0*/  @!P3 LOP3.LUT R25, R24, 0x100000, RZ, 0xfc, !PT ;  /* 0x001000001819b812 */ /* 0x000fe200078efcff */
[----:B------:R-:W-:Y:S01]  /*08c0*/  @!P3 IMAD.MOV.U32 R24, RZ, RZ, RZ ;  /* 0x000000ffff18b224 */ /* 0x000fe200078e00ff */
[----:B0-----:R-:W-:-:S08]  /*08d0*/  DFMA R22, R18, -R10, 1 ;  /* 0x3ff000001216742b */ /* 0x001fd0000000080a */
[----:B------:R-:W-:-:S08]  /*08e0*/  DFMA R22, R22, R22, R22 ;  /* 0x000000161616722b */ /* 0x000fd00000000016 */
[----:B------:R-:W-:Y:S01]  /*08f0*/  DFMA R22, R18, R22, R18 ;  /* 0x000000161216722b */ /* 0x000fe20000000012 */
[----:B------:R-:W-:Y:S01]  /*0900*/  SEL R19, R26, 0x63400000, !P2 ;  /* 0x634000001a137807 */ /* 0x000fe20005000000 */
[----:B------:R-:W-:-:S03]  /*0910*/  IMAD.MOV.U32 R18, RZ, RZ, R6 ;  /* 0x000000ffff127224 */ /* 0x000fc600078e0006 */
[----:B------:R-:W-:-:S03]  /*0920*/  LOP3.LUT R19, R19, 0x800fffff, R7, 0xf8, !PT ;  /* 0x800fffff13137812 */ /* 0x000fc600078ef807 */
[----:B------:R-:W-:-:S03]  /*0930*/  DFMA R20, R22, -R10, 1 ;  /* 0x3ff000001614742b */ /* 0x000fc6000000080a */
[----:B------:R-:W-:-:S05]  /*0940*/  @!P3 DFMA R18, R18, 2, -R24 ;  /* 0x400000001212b82b */ /* 0x000fca0000000818 */
[----:B------:R-:W-:-:S08]  /*0950*/  DFMA R20, R22, R20, R22 ;  /* 0x000000141614722b */ /* 0x000fd00000000016 */
[----:B------:R-:W-:-:S08]  /*0960*/  DMUL R22, R20, R18 ;  /* 0x0000001214167228 */ /* 0x000fd00000000000 */
[----:B------:R-:W-:-:S08]  /*0970*/  DFMA R24, R22, -R10, R18 ;  /* 0x8000000a1618722b */ /* 0x000fd00000000012 */
[----:B------:R-:W-:Y:S01]  /*0980*/  DFMA R24, R20, R24, R22 ;  /* 0x000000181418722b */ /* 0x000fe20000000016 */
[----:B------:R-:W-:Y:S01]  /*0990*/  IMAD.MOV.U32 R23, RZ, RZ, R5 ;  /* 0x000000ffff177224 */ /* 0x000fe200078e0005 */
[----:B------:R-:W-:-:S05]  /*09a0*/  @!P3 LOP3.LUT R23, R19, 0x7ff00000, RZ, 0xc0, !PT ;  /* 0x7ff000001317b812 */ /* 0x000fca00078ec0ff */
[----:B------:R-:W-:-:S05]  /*09b0*/  VIADD R20, R23, 0xffffffff ;  /* 0xffffffff17147836 */ /* 0x000fca0000000000 */
[----:B------:R-:W-:Y:S01]  /*09c0*/  ISETP.GT.U32.AND P0, PT, R20, 0x7feffffe, PT ;  /* 0x7feffffe1400780c */ /* 0x000fe20003f04070 */
[----:B------:R-:W-:-:S05]  /*09d0*/  VIADD R20, R28, 0xffffffff ;  /* 0xffffffff1c147836 */ /* 0x000fca0000000000 */
[----:B------:R-:W-:-:S13]  /*09e0*/  ISETP.GT.U32.OR P0, PT, R20, 0x7feffffe, P0 ;  /* 0x7feffffe1400780c */ /* 0x000fda0000704470 */
[----:B------:R-:W-:Y:S05]  /*09f0*/  @P0 BRA `(.L_x_8) ;  /* 0x00000000006c0947 */ /* 0x000fea0003800000 */
[----:B------:R-:W-:-:S04]  /*0a00*/  LOP3.LUT R20, R9, 0x7ff00000, RZ, 0xc0, !PT ;  /* 0x7ff0000009147812 */ /* 0x000fc800078ec0ff */
[CC--:B------:R-:W-:Y:S02]  /*0a10*/  VIADDMNMX R6, R5.reuse, -R20.reuse, 0xb9600000, !PT ;  /* 0xb960000005067446 */ /* 0x0c0fe40007800914 */
[----:B------:R-:W-:Y:S02]  /*0a20*/  ISETP.GE.U32.AND P0, PT, R5, R20, PT ;  /* 0x000000140500720c */ /* 0x000fe40003f06070 */
[----:B------:R-:W-:Y:S01]  /*0a30*/  VIMNMX R5, PT, PT, R6, 0x46a00000, PT ;  /* 0x46a0000006057848 */ /* 0x000fe20003fe0100 */
[----:B------:R-:W-:Y:S01]  /*0a40*/  IMAD.MOV.U32 R6, RZ, RZ, RZ ;  /* 0x000000ffff067224 */ /* 0x000fe200078e00ff */
[----:B------:R-:W-:-:S05]  /*0a50*/  SEL R26, R26, 0x63400000, !P0 ;  /* 0x634000001a1a7807 */ /* 0x000fca0004000000 */
[----:B------:R-:W-:-:S04]  /*0a60*/  IMAD.IADD R5, R5, 0x1, -R26 ;  /* 0x0000000105057824 */ /* 0x000fc800078e0a1a */
[----:B------:R-:W-:-:S06]  /*0a70*/  VIADD R7, R5, 0x7fe00000 ;  /* 0x7fe0000005077836 */ /* 0x000fcc0000000000 */
[----:B------:R-:W-:-:S10]  /*0a80*/  DMUL R20, R24, R6 ;  /* 0x0000000618147228 */ /* 0x000fd40000000000 */
[----:B------:R-:W-:-:S13]  /*0a90*/  FSETP.GTU.AND P0, PT, |R21|, 1.469367938527859385e-39, PT ;  /* 0x001000001500780b */ /* 0x000fda0003f0c200 */
[----:B------:R-:W-:Y:S05]  /*0aa0*/  @P0 BRA `(.L_x_9) ;  /* 0x0000000000940947 */ /* 0x000fea0003800000 */
[----:B------:R-:W-:Y:S01]  /*0ab0*/  DFMA R10, R24, -R10, R18 ;  /* 0x8000000a180a722b */ /* 0x000fe20000000012 */
[----:B------:R-:W-:-:S09]  /*0ac0*/  IMAD.MOV.U32 R8, RZ, RZ, RZ ;  /* 0x000000ffff087224 */ /* 0x000fd200078e00ff */
[C---:B------:R-:W-:Y:S02]  /*0ad0*/  FSETP.NEU.AND P0, PT, R11.reuse, RZ, PT ;  /* 0x000000ff0b00720b */ /* 0x040fe40003f0d000 */
[----:B------:R-:W-:-:S04]  /*0ae0*/  LOP3.LUT R19, R11, 0x80000000, R9, 0x48, !PT ;  /* 0x800000000b137812 */ /* 0x000fc800078e4809 */
[----:B------:R-:W-:-:S07]  /*0af0*/  LOP3.LUT R9, R19, R7, RZ, 0xfc, !PT ;  /* 0x0000000713097212 */ /* 0x000fce00078efcff */
[----:B------:R-:W-:Y:S05]  /*0b00*/  @!P0 BRA `(.L_x_9) ;  /* 0x00000000007c8947 */ /* 0x000fea0003800000 */
[----:B------:R-:W-:Y:S01]  /*0b10*/  IMAD.MOV R7, RZ, RZ, -R5 ;  /* 0x000000ffff077224 */ /* 0x000fe200078e0a05 */
[----:B------:R-:W-:Y:S01]  /*0b20*/  DMUL.RP R8, R24, R8 ;  /* 0x0000000818087228 */ /* 0x000fe20000008000 */
[----:B------:R-:W-:Y:S01]  /*0b30*/  IMAD.MOV.U32 R6, RZ, RZ, RZ ;  /* 0x000000ffff067224 */ /* 0x000fe200078e00ff */
[----:B------:R-:W-:-:S05]  /*0b40*/  IADD3 R5, PT, PT, -R5, -0x43300000, RZ ;  /* 0xbcd0000005057810 */ /* 0x000fca0007ffe1ff */
[----:B------:R-:W-:-:S03]  /*0b50*/  DFMA R6, R20, -R6, R24 ;  /* 0x800000061406722b */ /* 0x000fc60000000018 */
[----:B------:R-:W-:-:S07]  /*0b60*/  LOP3.LUT R19, R9, R19, RZ, 0x3c, !PT ;  /* 0x0000001309137212 */ /* 0x000fce00078e3cff */
[----:B------:R-:W-:-:S04]  /*0b70*/  FSETP.NEU.AND P0, PT, |R7|, R5, PT ;  /* 0x000000050700720b */ /* 0x000fc80003f0d200 */
[----:B------:R-:W-:Y:S02]  /*0b80*/  FSEL R20, R8, R20, !P0 ;  /* 0x0000001408147208 */ /* 0x000fe40004000000 */
[----:B------:R-:W-:Y:S01]  /*0b90*/  FSEL R21, R19, R21, !P0 ;  /* 0x0000001513157208 */ /* 0x000fe20004000000 */
[----:B------:R-:W-:Y:S06]  /*0ba0*/  BRA `(.L_x_9) ;  /* 0x0000000000547947 */ /* 0x000fec0003800000 */
.L_x_8:
[----:B------:R-:W-:-:S14]  /*0bb0*/  DSETP.NAN.AND P0, PT, R6, R6, PT ;  /* 0x000000060600722a */ /* 0x000fdc0003f08000 */
[----:B------:R-:W-:Y:S05]  /*0bc0*/  @P0 BRA `(.L_x_10) ;  /* 0x0000000000440947 */ /* 0x000fea0003800000 */
[----:B------:R-:W-:-:S14]  /*0bd0*/  DSETP.NAN.AND P0, PT, R8, R8, PT ;  /* 0x000000080800722a */ /* 0x000fdc0003f08000 */
[----:B------:R-:W-:Y:S05]  /*0be0*/  @P0 BRA `(.L_x_11) ;  /* 0x0000000000300947 */ /* 0x000fea0003800000 */
[----:B------:R-:W-:Y:S01]  /*0bf0*/  ISETP.NE.AND P0, PT, R23, R28, PT ;  /* 0x0000001c1700720c */ /* 0x000fe20003f05270 */
[----:B------:R-:W-:Y:S02]  /*0c00*/  IMAD.MOV.U32 R20, RZ, RZ, 0x0 ;  /* 0x00000000ff147424 */ /* 0x000fe400078e00ff */
[----:B------:R-:W-:-:S10]  /*0c10*/  IMAD.MOV.U32 R21, RZ, RZ, -0x80000 ;  /* 0xfff80000ff157424 */ /* 0x000fd400078e00ff */
[----:B------:R-:W-:Y:S05]  /*0c20*/  @!P0 BRA `(.L_x_9) ;  /* 0x0000000000348947 */ /* 0x000fea0003800000 */
[----:B------:R-:W-:Y:S02]  /*0c30*/  ISETP.NE.AND P0, PT, R23, 0x7ff00000, PT ;  /* 0x7ff000001700780c */ /* 0x000fe40003f05270 */
[----:B------:R-:W-:Y:S02]  /*0c40*/  LOP3.LUT R21, R7, 0x80000000, R9, 0x48, !PT ;  /* 0x8000000007157812 */ /* 0x000fe400078e4809 */
[----:B------:R-:W-:-:S13]  /*0c50*/  ISETP.EQ.OR P0, PT, R28, RZ, !P0 ;  /* 0x000000ff1c00720c */ /* 0x000fda0004702670 */
[----:B------:R-:W-:Y:S01]  /*0c60*/  @P0 LOP3.LUT R5, R21, 0x7ff00000, RZ, 0xfc, !PT ;  /* 0x7ff0000015050812 */ /* 0x000fe200078efcff */
[----:B------:R-:W-:Y:S02]  /*0c70*/  @!P0 IMAD.MOV.U32 R20, RZ, RZ, RZ ;  /* 0x000000ffff148224 */ /* 0x000fe400078e00ff */
[----:B------:R-:W-:Y:S02]  /*0c80*/  @P0 IMAD.MOV.U32 R20, RZ, RZ, RZ ;  /* 0x000000ffff140224 */ /* 0x000fe400078e00ff */
[----:B------:R-:W-:Y:S01]  /*0c90*/  @P0 IMAD.MOV.U32 R21, RZ, RZ, R5 ;  /* 0x000000ffff150224 */ /* 0x000fe200078e0005 */
[----:B------:R-:W-:Y:S06]  /*0ca0*/  BRA `(.L_x_9) ;  /* 0x0000000000147947 */ /* 0x000fec0003800000 */
.L_x_11:
[----:B------:R-:W-:Y:S01]  /*0cb0*/  LOP3.LUT R21, R9, 0x80000, RZ, 0xfc, !PT ;  /* 0x0008000009157812 */ /* 0x000fe200078efcff */
[----:B------:R-:W-:Y:S01]  /*0cc0*/  IMAD.MOV.U32 R20, RZ, RZ, R8 ;  /* 0x000000ffff147224 */ /* 0x000fe200078e0008 */
[----:B------:R-:W-:Y:S06]  /*0cd0*/  BRA `(.L_x_9) ;  /* 0x0000000000087947 */ /* 0x000fec0003800000 */
.L_x_10:
[----:B------:R-:W-:Y:S01]  /*0ce0*/  LOP3.LUT R21, R7, 0x80000, RZ, 0xfc, !PT ;  /* 0x0008000007157812 */ /* 0x000fe200078efcff */
[----:B------:R-:W-:-:S07]  /*0cf0*/  IMAD.MOV.U32 R20, RZ, RZ, R6 ;  /* 0x000000ffff147224 */ /* 0x000fce00078e0006 */
.L_x_9:
[----:B------:R-:W-:Y:S05]  /*0d00*/  BSYNC.RECONVERGENT B2 ;  /* 0x0000000000027941 */ /* 0x000fea0003800200 */
.L_x_7:
[----:B------:R-:W-:Y:S02]  /*0d10*/  IMAD.MOV.U32 R6, RZ, RZ, R0 ;  /* 0x000000ffff067224 */ /* 0x000fe400078e0000 */
[----:B------:R-:W-:-:S04]  /*0d20*/  IMAD.MOV.U32 R7, RZ, RZ, 0x0 ;  /* 0x00000000ff077424 */ /* 0x000fc800078e00ff */
[----:B------:R-:W-:Y:S05]  /*0d30*/  RET.REL.NODEC R6 `(_Z9reductionPdiS_) ;  /* 0xfffffff006b07950 */ /* 0x000fea0003c3ffff */
.L_x_12:
[----:B------:R-:W-:-:S00]  /*0d40*/  BRA `(.L_x_12) ;  /* 0xfffffffc00fc7947 */ /* 0x000fc0000383ffff */
[----:B------:R-:W-:-:S00]  /*0d50*/  NOP ;  /* 0x0000000000007918 */ /* 0x000fc00000000000 */
        /* <DEDUP_REMOVED lines=10> */
.L_x_13:


//--------------------- .nv.shared._Z9reductionPdiS_ --------------------------
	.section	.nv.shared._Z9reductionPdiS_,"aw",@nobits
	.sectionflags	@""
	.align	8
.nv.shared._Z9reductionPdiS_:
	.zero		1280


//--------------------- .nv.shared.reserved.0     --------------------------
	.section	.nv.shared.reserved.0,"aw",@nobits
	.weak		__nv_reservedSMEM_offset_0_alias
	.size		__nv_reservedSMEM_offset_0_alias, 0, 64
	.other		__nv_reservedSMEM_offset_0_alias,@"STO_CUDA_RESERVED_SHARED STV_DEFAULT"
__nv_reservedSMEM_offset_0_alias:
	.zero		0
	.zero		64


//--------------------- .nv.constant0._Z9reductionPdiS_ --------------------------
	.section	.nv.constant0._Z9reductionPdiS_,"a",@progbits
	.sectionflags	@""
	.align	4
.nv.constant0._Z9reductionPdiS_:
	.zero		920


//--------------------- SYMBOLS --------------------------

	.type		.nv.reservedSmem.offset0,@object
	.size		.nv.reservedSmem.offset0,0x4
	.type		.nv.reservedSmem.cap,@object
	.size		.nv.reservedSmem.cap,0x4
